//
// Generated by NVIDIA NVVM Compiler
//
// Compiler Build ID: CL-36424714
// Cuda compilation tools, release 13.0, V13.0.88
// Based on NVVM 20.0.0
//

.version 9.0
.target sm_100
.address_size 64

	// .globl	_Z12vecAddkernelPfS_S_i

.visible .entry _Z12vecAddkernelPfS_S_i(
	.param .u64 .ptr .align 1 _Z12vecAddkernelPfS_S_i_param_0,
	.param .u64 .ptr .align 1 _Z12vecAddkernelPfS_S_i_param_1,
	.param .u64 .ptr .align 1 _Z12vecAddkernelPfS_S_i_param_2,
	.param .u32 _Z12vecAddkernelPfS_S_i_param_3
)
{
	.reg .pred 	%p<2>;
	.reg .b32 	%r<6>;
	.reg .b32 	%f<4>;
	.reg .b64 	%rd<11>;

	ld.param.u64 	%rd1, [_Z12vecAddkernelPfS_S_i_param_0];
	ld.param.u64 	%rd2, [_Z12vecAddkernelPfS_S_i_param_1];
	ld.param.u64 	%rd3, [_Z12vecAddkernelPfS_S_i_param_2];
	ld.param.u32 	%r2, [_Z12vecAddkernelPfS_S_i_param_3];
	mov.u32 	%r3, %tid.x;
	mov.u32 	%r4, %ntid.x;
	mov.u32 	%r5, %ctaid.x;
	mad.lo.s32 	%r1, %r4, %r5, %r3;
	setp.ge.u32 	%p1, %r1, %r2;
	@%p1 bra 	$L__BB0_2;
	cvta.to.global.u64 	%rd4, %rd1;
	cvta.to.global.u64 	%rd5, %rd2;
	cvta.to.global.u64 	%rd6, %rd3;
	mul.wide.u32 	%rd7, %r1, 4;
	add.s64 	%rd8, %rd4, %rd7;
	ld.global.f32 	%f1, [%rd8];
	add.s64 	%rd9, %rd5, %rd7;
	ld.global.f32 	%f2, [%rd9];
	add.f32 	%f3, %f1, %f2;
	add.s64 	%rd10, %rd6, %rd7;
	st.global.f32 	[%rd10], %f3;
$L__BB0_2:
	ret;

}


// ===== COMPILED SASS (sm_100) =====

	.target	sm_100

	.elftype	@"ET_EXEC"


//--------------------- .note.nv.tkinfo           --------------------------
	.section	.note.nv.tkinfo,"",@"SHT_NOTE"
	.sectionflags	@"SHF_NOTE_NV_TKINFO"
	.tkinfo
        /*0018*/ 	.word	0x00000002
        /*0030*/ 	.string	""
        /*0030*/ 	.string	"ptxas"
        /*0030*/ 	.string	"Cuda compilation tools, release 13.0, V13.0.88"
        /*0030*/ 	.string	"Build cuda_13.0.r13.0/compiler.36424714_0"
        /*0030*/ 	.string	"-arch sm_100 -m 64 "



//--------------------- .note.nv.cuinfo           --------------------------
	.section	.note.nv.cuinfo,"",@"SHT_NOTE"
	.sectionflags	@"SHF_NOTE_NV_CUINFO"
        /*0018*/ 	.short	0x0002
        /*001a*/ 	.short	0x0064
        /*001c*/ 	.short	0x0082
	.zero		2


//--------------------- .nv.info                  --------------------------
	.section	.nv.info,"",@"SHT_CUDA_INFO"
	.align	4


	//----- nvinfo : EIATTR_REGCOUNT
	.align		4
        /*0000*/ 	.byte	0x04, 0x2f
        /*0002*/ 	.short	(.L_1 - .L_0)
	.align		4
.L_0:
        /*0004*/ 	.word	index@(_Z12vecAddkernelPfS_S_i)
        /*0008*/ 	.word	0x0000000c


	//----- nvinfo : EIATTR_FRAME_SIZE
	.align		4
.L_1:
        /*000c*/ 	.byte	0x04, 0x11
        /*000e*/ 	.short	(.L_3 - .L_2)
	.align		4
.L_2:
        /*0010*/ 	.word	index@(_Z12vecAddkernelPfS_S_i)
        /*0014*/ 	.word	0x00000000


	//----- nvinfo : EIATTR_MIN_STACK_SIZE
	.align		4
.L_3:
        /*0018*/ 	.byte	0x04, 0x12
        /*001a*/ 	.short	(.L_5 - .L_4)
	.align		4
.L_4:
        /*001c*/ 	.word	index@(_Z12vecAddkernelPfS_S_i)
        /*0020*/ 	.word	0x00000000
.L_5:


//--------------------- .nv.compat                --------------------------
	.section	.nv.compat,"",@"SHT_CUDA_COMPAT_INFO"
	.align	4
        /*0000*/ 	.byte	0x02, 0x09, 0x00, 0x00, 0x02, 0x02, 0x01, 0x00, 0x02, 0x05, 0x05, 0x00, 0x03, 0x07, 0x01, 0x01
        /*0010*/ 	.byte	0x02, 0x03, 0x00, 0x00, 0x02, 0x06, 0x01, 0x00, 0x04, 0x0b, 0x08, 0x00, 0x09, 0x00, 0x00, 0x00
        /*0020*/ 	.byte	0x00, 0x00, 0x00, 0x00


//--------------------- .nv.info._Z12vecAddkernelPfS_S_i --------------------------
	.section	.nv.info._Z12vecAddkernelPfS_S_i,"",@"SHT_CUDA_INFO"
	.sectionflags	@""
	.align	4


	//----- nvinfo : EIATTR_CUDA_API_VERSION
	.align		4
        /*0000*/ 	.byte	0x04, 0x37
        /*0002*/ 	.short	(.L_7 - .L_6)
.L_6:
        /*0004*/ 	.word	0x00000082


	//----- nvinfo : EIATTR_KPARAM_INFO
	.align		4
.L_7:
        /*0008*/ 	.byte	0x04, 0x17
        /*000a*/ 	.short	(.L_9 - .L_8)
.L_8:
        /*000c*/ 	.word	0x00000000
        /*0010*/ 	.short	0x0003
        /*0012*/ 	.short	0x0018
        /*0014*/ 	.byte	0x00, 0xf0, 0x11, 0x00


	//----- nvinfo : EIATTR_KPARAM_INFO
	.align		4
.L_9:
        /*0018*/ 	.byte	0x04, 0x17
        /*001a*/ 	.short	(.L_11 - .L_10)
.L_10:
        /*001c*/ 	.word	0x00000000
        /*0020*/ 	.short	0x0002
        /*0022*/ 	.short	0x0010
        /*0024*/ 	.byte	0x00, 0xf5, 0x21, 0x00


	//----- nvinfo : EIATTR_KPARAM_INFO
	.align		4
.L_11:
        /*0028*/ 	.byte	0x04, 0x17
        /*002a*/ 	.short	(.L_13 - .L_12)
.L_12:
        /*002c*/ 	.word	0x00000000
        /*0030*/ 	.short	0x0001
        /*0032*/ 	.short	0x0008
        /*0034*/ 	.byte	0x00, 0xf5, 0x21, 0x00


	//----- nvinfo : EIATTR_KPARAM_INFO
	.align		4
.L_13:
        /*0038*/ 	.byte	0x04, 0x17
        /*003a*/ 	.short	(.L_15 - .L_14)
.L_14:
        /*003c*/ 	.word	0x00000000
        /*0040*/ 	.short	0x0000
        /*0042*/ 	.short	0x0000
        /*0044*/ 	.byte	0x00, 0xf5, 0x21, 0x00


	//----- nvinfo : EIATTR_SPARSE_MMA_MASK
	.align		4
.L_15:
        /*0048*/ 	.byte	0x03, 0x50
        /*004a*/ 	.short	0x0000


	//----- nvinfo : EIATTR_MAXREG_COUNT
	.align		4
        /*004c*/ 	.byte	0x03, 0x1b
        /*004e*/ 	.short	0x00ff


	//----- nvinfo : EIATTR_MERCURY_ISA_VERSION
	.align		4
        /*0050*/ 	.byte	0x03, 0x5f
        /*0052*/ 	.short	0x0101


	//----- nvinfo : EIATTR_VRC_CTA_INIT_COUNT
	.align		4
        /*0054*/ 	.byte	0x02, 0x4a
	.zero		1
	.zero		1


	//----- nvinfo : EIATTR_EXIT_INSTR_OFFSETS
	.align		4
        /*0058*/ 	.byte	0x04, 0x1c
        /*005a*/ 	.short	(.L_17 - .L_16)


	//   ....[0]....
.L_16:
        /*005c*/ 	.word	0x00000070


	//   ....[1]....
        /*0060*/ 	.word	0x00000130


	//----- nvinfo : EIATTR_CBANK_PARAM_SIZE
	.align		4
.L_17:
        /*0064*/ 	.byte	0x03, 0x19
        /*0066*/ 	.short	0x001c


	//----- nvinfo : EIATTR_PARAM_CBANK
	.align		4
        /*0068*/ 	.byte	0x04, 0x0a
        /*006a*/ 	.short	(.L_19 - .L_18)
	.align		4
.L_18:
        /*006c*/ 	.word	index@(.nv.constant0._Z12vecAddkernelPfS_S_i)
        /*0070*/ 	.short	0x0380
        /*0072*/ 	.short	0x001c


	//----- nvinfo : EIATTR_SW_WAR
	.align		4
.L_19:
        /*0074*/ 	.byte	0x04, 0x36
        /*0076*/ 	.short	(.L_21 - .L_20)
.L_20:
        /*0078*/ 	.word	0x00000008
.L_21:


//--------------------- .nv.callgraph             --------------------------
	.section	.nv.callgraph,"",@"SHT_CUDA_CALLGRAPH"
	.align	4
	.sectionentsize	8
	.align		4
        /*0000*/ 	.word	0x00000000
	.align		4
        /*0004*/ 	.word	0xffffffff
	.align		4
        /*0008*/ 	.word	0x00000000
	.align		4
        /*000c*/ 	.word	0xfffffffe
	.align		4
        /*0010*/ 	.word	0x00000000
	.align		4
        /*0014*/ 	.word	0xfffffffd
	.align		4
        /*0018*/ 	.word	0x00000000
	.align		4
        /*001c*/ 	.word	0xfffffffc


//--------------------- .text._Z12vecAddkernelPfS_S_i --------------------------
	.section	.text._Z12vecAddkernelPfS_S_i,"ax",@progbits
	.align	128
        .global         _Z12vecAddkernelPfS_S_i
        .type           _Z12vecAddkernelPfS_S_i,@function
        .size           _Z12vecAddkernelPfS_S_i,(.L_x_1 - _Z12vecAddkernelPfS_S_i)
        .other          _Z12vecAddkernelPfS_S_i,@"STO_CUDA_ENTRY STV_DEFAULT"
_Z12vecAddkernelPfS_S_i:
.text._Z12vecAddkernelPfS_S_i:
[----:B------:R-:W-:Y:S01]  /*0000*/  LDC R1, c[0x0][0x37c] ;  /* 0x0000df00ff017b82 */ /* 0x000fe20000000800 */
[----:B------:R-:W0:Y:S01]  /*0010*/  S2R R9, SR_TID.X ;  /* 0x0000000000097919 */ /* 0x000e220000002100 */
[----:B------:R-:W0:Y:S01]  /*0020*/  LDCU UR4, c[0x0][0x360] ;  /* 0x00006c00ff0477ac */ /* 0x000e220008000800 */
[----:B------:R-:W0:Y:S01]  /*0030*/  S2R R0, SR_CTAID.X ;  /* 0x0000000000007919 */ /* 0x000e220000002500 */
[----:B------:R-:W1:Y:S01]  /*0040*/  LDCU UR5, c[0x0][0x398] ;  /* 0x00007300ff0577ac */ /* 0x000e620008000800 */
[----:B0-----:R-:W-:-:S05]  /*0050*/  IMAD R9, R0, UR4, R9 ;  /* 0x0000000400097c24 */ /* 0x001fca000f8e0209 */
[----:B-1----:R-:W-:-:S13]  /*0060*/  ISETP.GE.U32.AND P0, PT, R9, UR5, PT ;  /* 0x0000000509007c0c */ /* 0x002fda000bf06070 */
[----:B------:R-:W-:Y:S05]  /*0070*/  @P0 EXIT ;  /* 0x000000000000094d */ /* 0x000fea0003800000 */
[----:B------:R-:W0:Y:S01]  /*0080*/  LDC.64 R2, c[0x0][0x380] ;  /* 0x0000e000ff027b82 */ /* 0x000e220000000a00 */
[----:B------:R-:W1:Y:S07]  /*0090*/  LDCU.64 UR4, c[0x0][0x358] ;  /* 0x00006b00ff0477ac */ /* 0x000e6e0008000a00 */
[----:B------:R-:W2:Y:S08]  /*00a0*/  LDC.64 R4, c[0x0][0x388] ;  /* 0x0000e200ff047b82 */ /* 0x000eb00000000a00 */
[----:B------:R-:W3:Y:S01]  /*00b0*/  LDC.64 R6, c[0x0][0x390] ;  /* 0x0000e400ff067b82 */ /* 0x000ee20000000a00 */
[----:B0-----:R-:W-:-:S06]  /*00c0*/  IMAD.WIDE.U32 R2, R9, 0x4, R2 ;  /* 0x0000000409027825 */ /* 0x001fcc00078e0002 */
[----:B-1----:R-:W4:Y:S01]  /*00d0*/  LDG.E R2, desc[UR4][R2.64] ;  /* 0x0000000402027981 */ /* 0x002f22000c1e1900 */
[----:B--2---:R-:W-:-:S06]  /*00e0*/  IMAD.WIDE.U32 R4, R9, 0x4, R4 ;  /* 0x0000000409047825 */ /* 0x004fcc00078e0004 */
[----:B------:R-:W4:Y:S01]  /*00f0*/  LDG.E R5, desc[UR4][R4.64] ;  /* 0x0000000404057981 */ /* 0x000f22000c1e1900 */
[----:B---3--:R-:W-:-:S04]  /*0100*/  IMAD.WIDE.U32 R6, R9, 0x4, R6 ;  /* 0x0000000409067825 */ /* 0x008fc800078e0006 */
[----:B----4-:R-:W-:-:S05]  /*0110*/  FADD R9, R2, R5 ;  /* 0x0000000502097221 */ /* 0x010fca0000000000 */
[----:B------:R-:W-:Y:S01]  /*0120*/  STG.E desc[UR4][R6.64], R9 ;  /* 0x0000000906007986 */ /* 0x000fe2000c101904 */
[----:B------:R-:W-:Y:S05]  /*0130*/  EXIT ;  /* 0x000000000000794d */ /* 0x000fea0003800000 */
.L_x_0:
[----:B------:R-:W-:-:S00]  /*0140*/  BRA `(.L_x_0) ;  /* 0xfffffffc00fc7947 */ /* 0x000fc0000383ffff */
[----:B------:R-:W-:-:S00]  /*0150*/  NOP ;  /* 0x0000000000007918 */ /* 0x000fc00000000000 */
        /* <DEDUP_REMOVED lines=10> */
.L_x_1:


//--------------------- .nv.shared.reserved.0     --------------------------
	.section	.nv.shared.reserved.0,"aw",@nobits
	.weak		__nv_reservedSMEM_offset_0_alias
	.size		__nv_reservedSMEM_offset_0_alias, 0, 64
	.other		__nv_reservedSMEM_offset_0_alias,@"STO_CUDA_RESERVED_SHARED STV_DEFAULT"
__nv_reservedSMEM_offset_0_alias:
	.zero		0
	.zero		64


//--------------------- .nv.constant0._Z12vecAddkernelPfS_S_i --------------------------
	.section	.nv.constant0._Z12vecAddkernelPfS_S_i,"a",@progbits
	.sectionflags	@""
	.align	4
.nv.constant0._Z12vecAddkernelPfS_S_i:
	.zero		924


//--------------------- SYMBOLS --------------------------

	.type		.nv.reservedSmem.offset0,@object
	.size		.nv.reservedSmem.offset0,0x4
